//
// Generated by NVIDIA NVVM Compiler
//
// Compiler Build ID: CL-36424714
// Cuda compilation tools, release 13.0, V13.0.88
// Based on NVVM 20.0.0
//

.version 9.0
.target sm_100
.address_size 64

	// .globl	_Z6gpuAddPfS_S_

.visible .entry _Z6gpuAddPfS_S_(
	.param .u64 .ptr .align 1 _Z6gpuAddPfS_S__param_0,
	.param .u64 .ptr .align 1 _Z6gpuAddPfS_S__param_1,
	.param .u64 .ptr .align 1 _Z6gpuAddPfS_S__param_2
)
{
	.reg .b32 	%r<5>;
	.reg .b32 	%f<4>;
	.reg .b64 	%rd<11>;

	ld.param.u64 	%rd1, [_Z6gpuAddPfS_S__param_0];
	ld.param.u64 	%rd2, [_Z6gpuAddPfS_S__param_1];
	ld.param.u64 	%rd3, [_Z6gpuAddPfS_S__param_2];
	cvta.to.global.u64 	%rd4, %rd3;
	cvta.to.global.u64 	%rd5, %rd2;
	cvta.to.global.u64 	%rd6, %rd1;
	mov.u32 	%r1, %tid.x;
	mov.u32 	%r2, %ntid.x;
	mov.u32 	%r3, %ctaid.x;
	mad.lo.s32 	%r4, %r2, %r3, %r1;
	mul.wide.s32 	%rd7, %r4, 4;
	add.s64 	%rd8, %rd6, %rd7;
	ld.global.f32 	%f1, [%rd8];
	add.s64 	%rd9, %rd5, %rd7;
	ld.global.f32 	%f2, [%rd9];
	mul.f32 	%f3, %f1, %f2;
	add.s64 	%rd10, %rd4, %rd7;
	st.global.f32 	[%rd10], %f3;
	ret;

}


// ===== COMPILED SASS (sm_100) =====

	.target	sm_100

	.elftype	@"ET_EXEC"


//--------------------- .note.nv.tkinfo           --------------------------
	.section	.note.nv.tkinfo,"",@"SHT_NOTE"
	.sectionflags	@"SHF_NOTE_NV_TKINFO"
	.tkinfo
        /*0018*/ 	.word	0x00000002
        /*0030*/ 	.string	""
        /*0030*/ 	.string	"ptxas"
        /*0030*/ 	.string	"Cuda compilation tools, release 13.0, V13.0.88"
        /*0030*/ 	.string	"Build cuda_13.0.r13.0/compiler.36424714_0"
        /*0030*/ 	.string	"-arch sm_100 -m 64 "



//--------------------- .note.nv.cuinfo           --------------------------
	.section	.note.nv.cuinfo,"",@"SHT_NOTE"
	.sectionflags	@"SHF_NOTE_NV_CUINFO"
        /*0018*/ 	.short	0x0002
        /*001a*/ 	.short	0x0064
        /*001c*/ 	.short	0x0082
	.zero		2


//--------------------- .nv.info                  --------------------------
	.section	.nv.info,"",@"SHT_CUDA_INFO"
	.align	4


	//----- nvinfo : EIATTR_REGCOUNT
	.align		4
        /*0000*/ 	.byte	0x04, 0x2f
        /*0002*/ 	.short	(.L_1 - .L_0)
	.align		4
.L_0:
        /*0004*/ 	.word	index@(_Z6gpuAddPfS_S_)
        /*0008*/ 	.word	0x0000000c


	//----- nvinfo : EIATTR_FRAME_SIZE
	.align		4
.L_1:
        /*000c*/ 	.byte	0x04, 0x11
        /*000e*/ 	.short	(.L_3 - .L_2)
	.align		4
.L_2:
        /*0010*/ 	.word	index@(_Z6gpuAddPfS_S_)
        /*0014*/ 	.word	0x00000000


	//----- nvinfo : EIATTR_MIN_STACK_SIZE
	.align		4
.L_3:
        /*0018*/ 	.byte	0x04, 0x12
        /*001a*/ 	.short	(.L_5 - .L_4)
	.align		4
.L_4:
        /*001c*/ 	.word	index@(_Z6gpuAddPfS_S_)
        /*0020*/ 	.word	0x00000000
.L_5:


//--------------------- .nv.compat                --------------------------
	.section	.nv.compat,"",@"SHT_CUDA_COMPAT_INFO"
	.align	4
        /*0000*/ 	.byte	0x02, 0x09, 0x00, 0x00, 0x02, 0x02, 0x01, 0x00, 0x02, 0x05, 0x05, 0x00, 0x03, 0x07, 0x01, 0x01
        /*0010*/ 	.byte	0x02, 0x03, 0x00, 0x00, 0x02, 0x06, 0x01, 0x00, 0x04, 0x0b, 0x08, 0x00, 0x09, 0x00, 0x00, 0x00
        /*0020*/ 	.byte	0x00, 0x00, 0x00, 0x00


//--------------------- .nv.info._Z6gpuAddPfS_S_  --------------------------
	.section	.nv.info._Z6gpuAddPfS_S_,"",@"SHT_CUDA_INFO"
	.sectionflags	@""
	.align	4


	//----- nvinfo : EIATTR_CUDA_API_VERSION
	.align		4
        /*0000*/ 	.byte	0x04, 0x37
        /*0002*/ 	.short	(.L_7 - .L_6)
.L_6:
        /*0004*/ 	.word	0x00000082


	//----- nvinfo : EIATTR_KPARAM_INFO
	.align		4
.L_7:
        /*0008*/ 	.byte	0x04, 0x17
        /*000a*/ 	.short	(.L_9 - .L_8)
.L_8:
        /*000c*/ 	.word	0x00000000
        /*0010*/ 	.short	0x0002
        /*0012*/ 	.short	0x0010
        /*0014*/ 	.byte	0x00, 0xf5, 0x21, 0x00


	//----- nvinfo : EIATTR_KPARAM_INFO
	.align		4
.L_9:
        /*0018*/ 	.byte	0x04, 0x17
        /*001a*/ 	.short	(.L_11 - .L_10)
.L_10:
        /*001c*/ 	.word	0x00000000
        /*0020*/ 	.short	0x0001
        /*0022*/ 	.short	0x0008
        /*0024*/ 	.byte	0x00, 0xf5, 0x21, 0x00


	//----- nvinfo : EIATTR_KPARAM_INFO
	.align		4
.L_11:
        /*0028*/ 	.byte	0x04, 0x17
        /*002a*/ 	.short	(.L_13 - .L_12)
.L_12:
        /*002c*/ 	.word	0x00000000
        /*0030*/ 	.short	0x0000
        /*0032*/ 	.short	0x0000
        /*0034*/ 	.byte	0x00, 0xf5, 0x21, 0x00


	//----- nvinfo : EIATTR_SPARSE_MMA_MASK
	.align		4
.L_13:
        /*0038*/ 	.byte	0x03, 0x50
        /*003a*/ 	.short	0x0000


	//----- nvinfo : EIATTR_MAXREG_COUNT
	.align		4
        /*003c*/ 	.byte	0x03, 0x1b
        /*003e*/ 	.short	0x00ff


	//----- nvinfo : EIATTR_MERCURY_ISA_VERSION
	.align		4
        /*0040*/ 	.byte	0x03, 0x5f
        /*0042*/ 	.short	0x0101


	//----- nvinfo : EIATTR_VRC_CTA_INIT_COUNT
	.align		4
        /*0044*/ 	.byte	0x02, 0x4a
	.zero		1
	.zero		1


	//----- nvinfo : EIATTR_EXIT_INSTR_OFFSETS
	.align		4
        /*0048*/ 	.byte	0x04, 0x1c
        /*004a*/ 	.short	(.L_15 - .L_14)


	//   ....[0]....
.L_14:
        /*004c*/ 	.word	0x00000100


	//----- nvinfo : EIATTR_CBANK_PARAM_SIZE
	.align		4
.L_15:
        /*0050*/ 	.byte	0x03, 0x19
        /*0052*/ 	.short	0x0018


	//----- nvinfo : EIATTR_PARAM_CBANK
	.align		4
        /*0054*/ 	.byte	0x04, 0x0a
        /*0056*/ 	.short	(.L_17 - .L_16)
	.align		4
.L_16:
        /*0058*/ 	.word	index@(.nv.constant0._Z6gpuAddPfS_S_)
        /*005c*/ 	.short	0x0380
        /*005e*/ 	.short	0x0018


	//----- nvinfo : EIATTR_SW_WAR
	.align		4
.L_17:
        /*0060*/ 	.byte	0x04, 0x36
        /*0062*/ 	.short	(.L_19 - .L_18)
.L_18:
        /*0064*/ 	.word	0x00000008
.L_19:


//--------------------- .nv.callgraph             --------------------------
	.section	.nv.callgraph,"",@"SHT_CUDA_CALLGRAPH"
	.align	4
	.sectionentsize	8
	.align		4
        /*0000*/ 	.word	0x00000000
	.align		4
        /*0004*/ 	.word	0xffffffff
	.align		4
        /*0008*/ 	.word	0x00000000
	.align		4
        /*000c*/ 	.word	0xfffffffe
	.align		4
        /*0010*/ 	.word	0x00000000
	.align		4
        /*0014*/ 	.word	0xfffffffd
	.align		4
        /*0018*/ 	.word	0x00000000
	.align		4
        /*001c*/ 	.word	0xfffffffc


//--------------------- .text._Z6gpuAddPfS_S_     --------------------------
	.section	.text._Z6gpuAddPfS_S_,"ax",@progbits
	.align	128
        .global         _Z6gpuAddPfS_S_
        .type           _Z6gpuAddPfS_S_,@function
        .size           _Z6gpuAddPfS_S_,(.L_x_1 - _Z6gpuAddPfS_S_)
        .other          _Z6gpuAddPfS_S_,@"STO_CUDA_ENTRY STV_DEFAULT"
_Z6gpuAddPfS_S_:
.text._Z6gpuAddPfS_S_:
[----:B------:R-:W-:Y:S01]  /*0000*/  LDC R1, c[0x0][0x37c] ;  /* 0x0000df00ff017b82 */ /* 0x000fe20000000800 */
[----:B------:R-:W0:Y:S07]  /*0010*/  S2R R9, SR_TID.X ;  /* 0x0000000000097919 */ /* 0x000e2e0000002100 */
[----:B------:R-:W1:Y:S01]  /*0020*/  LDC.64 R2, c[0x0][0x380] ;  /* 0x0000e000ff027b82 */ /* 0x000e620000000a00 */
[----:B------:R-:W0:Y:S01]  /*0030*/  LDCU UR6, c[0x0][0x360] ;  /* 0x00006c00ff0677ac */ /* 0x000e220008000800 */
[----:B------:R-:W0:Y:S01]  /*0040*/  S2R R0, SR_CTAID.X ;  /* 0x0000000000007919 */ /* 0x000e220000002500 */
[----:B------:R-:W2:Y:S05]  /*0050*/  LDCU.64 UR4, c[0x0][0x358] ;  /* 0x00006b00ff0477ac */ /* 0x000eaa0008000a00 */
[----:B------:R-:W3:Y:S08]  /*0060*/  LDC.64 R4, c[0x0][0x388] ;  /* 0x0000e200ff047b82 */ /* 0x000ef00000000a00 */
[----:B------:R-:W4:Y:S01]  /*0070*/  LDC.64 R6, c[0x0][0x390] ;  /* 0x0000e400ff067b82 */ /* 0x000f220000000a00 */
[----:B0-----:R-:W-:-:S04]  /*0080*/  IMAD R9, R0, UR6, R9 ;  /* 0x0000000600097c24 */ /* 0x001fc8000f8e0209 */
[----:B-1----:R-:W-:-:S04]  /*0090*/  IMAD.WIDE R2, R9, 0x4, R2 ;  /* 0x0000000409027825 */ /* 0x002fc800078e0202 */
[C---:B---3--:R-:W-:Y:S02]  /*00a0*/  IMAD.WIDE R4, R9.reuse, 0x4, R4 ;  /* 0x0000000409047825 */ /* 0x048fe400078e0204 */
[----:B--2---:R-:W2:Y:S04]  /*00b0*/  LDG.E R2, desc[UR4][R2.64] ;  /* 0x0000000402027981 */ /* 0x004ea8000c1e1900 */
[----:B------:R-:W2:Y:S01]  /*00c0*/  LDG.E R5, desc[UR4][R4.64] ;  /* 0x0000000404057981 */ /* 0x000ea2000c1e1900 */
[----:B----4-:R-:W-:-:S04]  /*00d0*/  IMAD.WIDE R6, R9, 0x4, R6 ;  /* 0x0000000409067825 */ /* 0x010fc800078e0206 */
[----:B--2---:R-:W-:-:S05]  /*00e0*/  FMUL R9, R2, R5 ;  /* 0x0000000502097220 */ /* 0x004fca0000400000 */
[----:B------:R-:W-:Y:S01]  /*00f0*/  STG.E desc[UR4][R6.64], R9 ;  /* 0x0000000906007986 */ /* 0x000fe2000c101904 */
[----:B------:R-:W-:Y:S05]  /*0100*/  EXIT ;  /* 0x000000000000794d */ /* 0x000fea0003800000 */
.L_x_0:
[----:B------:R-:W-:-:S00]  /*0110*/  BRA `(.L_x_0) ;  /* 0xfffffffc00fc7947 */ /* 0x000fc0000383ffff */
[----:B------:R-:W-:-:S00]  /*0120*/  NOP ;  /* 0x0000000000007918 */ /* 0x000fc00000000000 */
        /* <DEDUP_REMOVED lines=13> */
.L_x_1:


//--------------------- .nv.shared.reserved.0     --------------------------
	.section	.nv.shared.reserved.0,"aw",@nobits
	.weak		__nv_reservedSMEM_offset_0_alias
	.size		__nv_reservedSMEM_offset_0_alias, 0, 64
	.other		__nv_reservedSMEM_offset_0_alias,@"STO_CUDA_RESERVED_SHARED STV_DEFAULT"
__nv_reservedSMEM_offset_0_alias:
	.zero		0
	.zero		64


//--------------------- .nv.constant0._Z6gpuAddPfS_S_ --------------------------
	.section	.nv.constant0._Z6gpuAddPfS_S_,"a",@progbits
	.sectionflags	@""
	.align	4
.nv.constant0._Z6gpuAddPfS_S_:
	.zero		920


//--------------------- SYMBOLS --------------------------

	.type		.nv.reservedSmem.offset0,@object
	.size		.nv.reservedSmem.offset0,0x4
